//
// Generated by NVIDIA NVVM Compiler
//
// Compiler Build ID: CL-36424714
// Cuda compilation tools, release 13.0, V13.0.88
// Based on NVVM 20.0.0
//

.version 9.0
.target sm_100
.address_size 64

	// .globl	_Z8dot_prodPdS_i
.extern .func  (.param .b32 func_retval0) vprintf
(
	.param .b64 vprintf_param_0,
	.param .b64 vprintf_param_1
)
;
.global .align 1 .b8 $str[9] = {100, 111, 116, 58, 32, 37, 102, 10};

.visible .entry _Z8dot_prodPdS_i(
	.param .u64 .ptr .align 1 _Z8dot_prodPdS_i_param_0,
	.param .u64 .ptr .align 1 _Z8dot_prodPdS_i_param_1,
	.param .u32 _Z8dot_prodPdS_i_param_2
)
{
	.local .align 8 .b8 	__local_depot0[8];
	.reg .b64 	%SP;
	.reg .b64 	%SPL;
	.reg .pred 	%p<11>;
	.reg .b32 	%r<30>;
	.reg .b64 	%rd<32>;
	.reg .b64 	%fd<169>;

	mov.u64 	%SPL, __local_depot0;
	cvta.local.u64 	%SP, %SPL;
	ld.param.u64 	%rd15, [_Z8dot_prodPdS_i_param_0];
	ld.param.u64 	%rd16, [_Z8dot_prodPdS_i_param_1];
	ld.param.u32 	%r16, [_Z8dot_prodPdS_i_param_2];
	cvta.to.global.u64 	%rd1, %rd16;
	cvta.to.global.u64 	%rd2, %rd15;
	setp.lt.s32 	%p1, %r16, 1;
	@%p1 bra 	$L__BB0_13;
	and.b32  	%r1, %r16, 15;
	setp.lt.u32 	%p2, %r16, 16;
	mov.b32 	%r27, 0;
	@%p2 bra 	$L__BB0_4;
	and.b32  	%r27, %r16, 2147483632;
	neg.s32 	%r25, %r27;
	add.s64 	%rd29, %rd2, 64;
	add.s64 	%rd28, %rd1, 64;
$L__BB0_3:
	.pragma "nounroll";
	ld.global.f64 	%fd18, [%rd29+-64];
	ld.global.f64 	%fd19, [%rd28+-64];
	mul.f64 	%fd20, %fd18, %fd19;
	mul.f64 	%fd21, %fd20, 0d7FF0000000000000;
	sub.f64 	%fd22, %fd168, %fd21;
	ld.global.f64 	%fd23, [%rd29+-56];
	ld.global.f64 	%fd24, [%rd28+-56];
	mul.f64 	%fd25, %fd23, %fd24;
	mul.f64 	%fd26, %fd25, 0d7FF0000000000000;
	sub.f64 	%fd27, %fd22, %fd26;
	ld.global.f64 	%fd28, [%rd29+-48];
	ld.global.f64 	%fd29, [%rd28+-48];
	mul.f64 	%fd30, %fd28, %fd29;
	mul.f64 	%fd31, %fd30, 0d7FF0000000000000;
	sub.f64 	%fd32, %fd27, %fd31;
	ld.global.f64 	%fd33, [%rd29+-40];
	ld.global.f64 	%fd34, [%rd28+-40];
	mul.f64 	%fd35, %fd33, %fd34;
	mul.f64 	%fd36, %fd35, 0d7FF0000000000000;
	sub.f64 	%fd37, %fd32, %fd36;
	ld.global.f64 	%fd38, [%rd29+-32];
	ld.global.f64 	%fd39, [%rd28+-32];
	mul.f64 	%fd40, %fd38, %fd39;
	mul.f64 	%fd41, %fd40, 0d7FF0000000000000;
	sub.f64 	%fd42, %fd37, %fd41;
	ld.global.f64 	%fd43, [%rd29+-24];
	ld.global.f64 	%fd44, [%rd28+-24];
	mul.f64 	%fd45, %fd43, %fd44;
	mul.f64 	%fd46, %fd45, 0d7FF0000000000000;
	sub.f64 	%fd47, %fd42, %fd46;
	ld.global.f64 	%fd48, [%rd29+-16];
	ld.global.f64 	%fd49, [%rd28+-16];
	mul.f64 	%fd50, %fd48, %fd49;
	mul.f64 	%fd51, %fd50, 0d7FF0000000000000;
	sub.f64 	%fd52, %fd47, %fd51;
	ld.global.f64 	%fd53, [%rd29+-8];
	ld.global.f64 	%fd54, [%rd28+-8];
	mul.f64 	%fd55, %fd53, %fd54;
	mul.f64 	%fd56, %fd55, 0d7FF0000000000000;
	sub.f64 	%fd57, %fd52, %fd56;
	ld.global.f64 	%fd58, [%rd29];
	ld.global.f64 	%fd59, [%rd28];
	mul.f64 	%fd60, %fd58, %fd59;
	mul.f64 	%fd61, %fd60, 0d7FF0000000000000;
	sub.f64 	%fd62, %fd57, %fd61;
	ld.global.f64 	%fd63, [%rd29+8];
	ld.global.f64 	%fd64, [%rd28+8];
	mul.f64 	%fd65, %fd63, %fd64;
	mul.f64 	%fd66, %fd65, 0d7FF0000000000000;
	sub.f64 	%fd67, %fd62, %fd66;
	ld.global.f64 	%fd68, [%rd29+16];
	ld.global.f64 	%fd69, [%rd28+16];
	mul.f64 	%fd70, %fd68, %fd69;
	mul.f64 	%fd71, %fd70, 0d7FF0000000000000;
	sub.f64 	%fd72, %fd67, %fd71;
	ld.global.f64 	%fd73, [%rd29+24];
	ld.global.f64 	%fd74, [%rd28+24];
	mul.f64 	%fd75, %fd73, %fd74;
	mul.f64 	%fd76, %fd75, 0d7FF0000000000000;
	sub.f64 	%fd77, %fd72, %fd76;
	ld.global.f64 	%fd78, [%rd29+32];
	ld.global.f64 	%fd79, [%rd28+32];
	mul.f64 	%fd80, %fd78, %fd79;
	mul.f64 	%fd81, %fd80, 0d7FF0000000000000;
	sub.f64 	%fd82, %fd77, %fd81;
	ld.global.f64 	%fd83, [%rd29+40];
	ld.global.f64 	%fd84, [%rd28+40];
	mul.f64 	%fd85, %fd83, %fd84;
	mul.f64 	%fd86, %fd85, 0d7FF0000000000000;
	sub.f64 	%fd87, %fd82, %fd86;
	ld.global.f64 	%fd88, [%rd29+48];
	ld.global.f64 	%fd89, [%rd28+48];
	mul.f64 	%fd90, %fd88, %fd89;
	mul.f64 	%fd91, %fd90, 0d7FF0000000000000;
	sub.f64 	%fd92, %fd87, %fd91;
	ld.global.f64 	%fd93, [%rd29+56];
	ld.global.f64 	%fd94, [%rd28+56];
	mul.f64 	%fd95, %fd93, %fd94;
	mul.f64 	%fd96, %fd95, 0d7FF0000000000000;
	sub.f64 	%fd168, %fd92, %fd96;
	add.s32 	%r25, %r25, 16;
	add.s64 	%rd29, %rd29, 128;
	add.s64 	%rd28, %rd28, 128;
	setp.ne.s32 	%p3, %r25, 0;
	@%p3 bra 	$L__BB0_3;
$L__BB0_4:
	setp.eq.s32 	%p4, %r1, 0;
	@%p4 bra 	$L__BB0_13;
	and.b32  	%r7, %r16, 7;
	setp.lt.u32 	%p5, %r1, 8;
	@%p5 bra 	$L__BB0_7;
	mul.wide.u32 	%rd17, %r27, 8;
	add.s64 	%rd18, %rd2, %rd17;
	ld.global.f64 	%fd98, [%rd18];
	add.s64 	%rd19, %rd1, %rd17;
	ld.global.f64 	%fd99, [%rd19];
	mul.f64 	%fd100, %fd98, %fd99;
	mul.f64 	%fd101, %fd100, 0d7FF0000000000000;
	sub.f64 	%fd102, %fd168, %fd101;
	ld.global.f64 	%fd103, [%rd18+8];
	ld.global.f64 	%fd104, [%rd19+8];
	mul.f64 	%fd105, %fd103, %fd104;
	mul.f64 	%fd106, %fd105, 0d7FF0000000000000;
	sub.f64 	%fd107, %fd102, %fd106;
	ld.global.f64 	%fd108, [%rd18+16];
	ld.global.f64 	%fd109, [%rd19+16];
	mul.f64 	%fd110, %fd108, %fd109;
	mul.f64 	%fd111, %fd110, 0d7FF0000000000000;
	sub.f64 	%fd112, %fd107, %fd111;
	ld.global.f64 	%fd113, [%rd18+24];
	ld.global.f64 	%fd114, [%rd19+24];
	mul.f64 	%fd115, %fd113, %fd114;
	mul.f64 	%fd116, %fd115, 0d7FF0000000000000;
	sub.f64 	%fd117, %fd112, %fd116;
	ld.global.f64 	%fd118, [%rd18+32];
	ld.global.f64 	%fd119, [%rd19+32];
	mul.f64 	%fd120, %fd118, %fd119;
	mul.f64 	%fd121, %fd120, 0d7FF0000000000000;
	sub.f64 	%fd122, %fd117, %fd121;
	ld.global.f64 	%fd123, [%rd18+40];
	ld.global.f64 	%fd124, [%rd19+40];
	mul.f64 	%fd125, %fd123, %fd124;
	mul.f64 	%fd126, %fd125, 0d7FF0000000000000;
	sub.f64 	%fd127, %fd122, %fd126;
	ld.global.f64 	%fd128, [%rd18+48];
	ld.global.f64 	%fd129, [%rd19+48];
	mul.f64 	%fd130, %fd128, %fd129;
	mul.f64 	%fd131, %fd130, 0d7FF0000000000000;
	sub.f64 	%fd132, %fd127, %fd131;
	ld.global.f64 	%fd133, [%rd18+56];
	ld.global.f64 	%fd134, [%rd19+56];
	mul.f64 	%fd135, %fd133, %fd134;
	mul.f64 	%fd136, %fd135, 0d7FF0000000000000;
	sub.f64 	%fd168, %fd132, %fd136;
	add.s32 	%r27, %r27, 8;
$L__BB0_7:
	setp.eq.s32 	%p6, %r7, 0;
	@%p6 bra 	$L__BB0_13;
	and.b32  	%r10, %r16, 3;
	setp.lt.u32 	%p7, %r7, 4;
	@%p7 bra 	$L__BB0_10;
	mul.wide.u32 	%rd20, %r27, 8;
	add.s64 	%rd21, %rd2, %rd20;
	ld.global.f64 	%fd138, [%rd21];
	add.s64 	%rd22, %rd1, %rd20;
	ld.global.f64 	%fd139, [%rd22];
	mul.f64 	%fd140, %fd138, %fd139;
	mul.f64 	%fd141, %fd140, 0d7FF0000000000000;
	sub.f64 	%fd142, %fd168, %fd141;
	ld.global.f64 	%fd143, [%rd21+8];
	ld.global.f64 	%fd144, [%rd22+8];
	mul.f64 	%fd145, %fd143, %fd144;
	mul.f64 	%fd146, %fd145, 0d7FF0000000000000;
	sub.f64 	%fd147, %fd142, %fd146;
	ld.global.f64 	%fd148, [%rd21+16];
	ld.global.f64 	%fd149, [%rd22+16];
	mul.f64 	%fd150, %fd148, %fd149;
	mul.f64 	%fd151, %fd150, 0d7FF0000000000000;
	sub.f64 	%fd152, %fd147, %fd151;
	ld.global.f64 	%fd153, [%rd21+24];
	ld.global.f64 	%fd154, [%rd22+24];
	mul.f64 	%fd155, %fd153, %fd154;
	mul.f64 	%fd156, %fd155, 0d7FF0000000000000;
	sub.f64 	%fd168, %fd152, %fd156;
	add.s32 	%r27, %r27, 4;
$L__BB0_10:
	setp.eq.s32 	%p8, %r10, 0;
	@%p8 bra 	$L__BB0_13;
	mul.wide.u32 	%rd23, %r27, 8;
	add.s64 	%rd31, %rd1, %rd23;
	add.s64 	%rd30, %rd2, %rd23;
	neg.s32 	%r29, %r10;
$L__BB0_12:
	.pragma "nounroll";
	ld.global.f64 	%fd157, [%rd30];
	ld.global.f64 	%fd158, [%rd31];
	mul.f64 	%fd159, %fd157, %fd158;
	fma.rn.f64 	%fd168, %fd159, 0dFFF0000000000000, %fd168;
	add.s64 	%rd31, %rd31, 8;
	add.s64 	%rd30, %rd30, 8;
	add.s32 	%r29, %r29, 1;
	setp.ne.s32 	%p9, %r29, 0;
	@%p9 bra 	$L__BB0_12;
$L__BB0_13:
	mov.u32 	%r18, %ctaid.x;
	mov.u32 	%r19, %ntid.x;
	mul.lo.s32 	%r20, %r18, %r19;
	mov.u32 	%r21, %tid.x;
	neg.s32 	%r22, %r21;
	setp.ne.s32 	%p10, %r20, %r22;
	@%p10 bra 	$L__BB0_15;
	add.u64 	%rd24, %SP, 0;
	add.u64 	%rd25, %SPL, 0;
	st.local.f64 	[%rd25], %fd168;
	mov.u64 	%rd26, $str;
	cvta.global.u64 	%rd27, %rd26;
	{ // callseq 0, 0
	.param .b64 param0;
	st.param.b64 	[param0], %rd27;
	.param .b64 param1;
	st.param.b64 	[param1], %rd24;
	.param .b32 retval0;
	call.uni (retval0), 
	vprintf, 
	(
	param0, 
	param1
	);
	ld.param.b32 	%r23, [retval0];
	} // callseq 0
$L__BB0_15:
	ret;

}


// ===== COMPILED SASS (sm_100) =====

	.target	sm_100

	.elftype	@"ET_EXEC"


//--------------------- .note.nv.tkinfo           --------------------------
	.section	.note.nv.tkinfo,"",@"SHT_NOTE"
	.sectionflags	@"SHF_NOTE_NV_TKINFO"
	.tkinfo
        /*0018*/ 	.word	0x00000002
        /*0030*/ 	.string	""
        /*0030*/ 	.string	"ptxas"
        /*0030*/ 	.string	"Cuda compilation tools, release 13.0, V13.0.88"
        /*0030*/ 	.string	"Build cuda_13.0.r13.0/compiler.36424714_0"
        /*0030*/ 	.string	"-arch sm_100 -m 64 "



//--------------------- .note.nv.cuinfo           --------------------------
	.section	.note.nv.cuinfo,"",@"SHT_NOTE"
	.sectionflags	@"SHF_NOTE_NV_CUINFO"
        /*0018*/ 	.short	0x0002
        /*001a*/ 	.short	0x0064
        /*001c*/ 	.short	0x0082
	.zero		2


//--------------------- .nv.info                  --------------------------
	.section	.nv.info,"",@"SHT_CUDA_INFO"
	.align	4


	//----- nvinfo : EIATTR_REGCOUNT
	.align		4
        /*0000*/ 	.byte	0x04, 0x2f
        /*0002*/ 	.short	(.L_2 - .L_1)
	.align		4
.L_1:
        /*0004*/ 	.word	index@(_Z8dot_prodPdS_i)
        /*0008*/ 	.word	0x00000020


	//----- nvinfo : EIATTR_FRAME_SIZE
	.align		4
.L_2:
        /*000c*/ 	.byte	0x04, 0x11
        /*000e*/ 	.short	(.L_4 - .L_3)
	.align		4
.L_3:
        /*0010*/ 	.word	index@(_Z8dot_prodPdS_i)
        /*0014*/ 	.word	0x00000008


	//----- nvinfo : EIATTR_MIN_STACK_SIZE
	.align		4
.L_4:
        /*0018*/ 	.byte	0x04, 0x12
        /*001a*/ 	.short	(.L_6 - .L_5)
	.align		4
.L_5:
        /*001c*/ 	.word	index@(_Z8dot_prodPdS_i)
        /*0020*/ 	.word	0x00000008
.L_6:


//--------------------- .nv.compat                --------------------------
	.section	.nv.compat,"",@"SHT_CUDA_COMPAT_INFO"
	.align	4
        /*0000*/ 	.byte	0x02, 0x09, 0x00, 0x00, 0x02, 0x02, 0x01, 0x00, 0x02, 0x05, 0x05, 0x00, 0x03, 0x07, 0x01, 0x01
        /*0010*/ 	.byte	0x02, 0x03, 0x00, 0x00, 0x02, 0x06, 0x01, 0x00, 0x04, 0x0b, 0x08, 0x00, 0x01, 0x00, 0x00, 0x00
        /*0020*/ 	.byte	0x00, 0x00, 0x00, 0x00


//--------------------- .nv.info._Z8dot_prodPdS_i --------------------------
	.section	.nv.info._Z8dot_prodPdS_i,"",@"SHT_CUDA_INFO"
	.sectionflags	@""
	.align	4


	//----- nvinfo : EIATTR_CUDA_API_VERSION
	.align		4
        /*0000*/ 	.byte	0x04, 0x37
        /*0002*/ 	.short	(.L_8 - .L_7)
.L_7:
        /*0004*/ 	.word	0x00000082


	//----- nvinfo : EIATTR_KPARAM_INFO
	.align		4
.L_8:
        /*0008*/ 	.byte	0x04, 0x17
        /*000a*/ 	.short	(.L_10 - .L_9)
.L_9:
        /*000c*/ 	.word	0x00000000
        /*0010*/ 	.short	0x0002
        /*0012*/ 	.short	0x0010
        /*0014*/ 	.byte	0x00, 0xf0, 0x11, 0x00


	//----- nvinfo : EIATTR_KPARAM_INFO
	.align		4
.L_10:
        /*0018*/ 	.byte	0x04, 0x17
        /*001a*/ 	.short	(.L_12 - .L_11)
.L_11:
        /*001c*/ 	.word	0x00000000
        /*0020*/ 	.short	0x0001
        /*0022*/ 	.short	0x0008
        /*0024*/ 	.byte	0x00, 0xf5, 0x21, 0x00


	//----- nvinfo : EIATTR_KPARAM_INFO
	.align		4
.L_12:
        /*0028*/ 	.byte	0x04, 0x17
        /*002a*/ 	.short	(.L_14 - .L_13)
.L_13:
        /*002c*/ 	.word	0x00000000
        /*0030*/ 	.short	0x0000
        /*0032*/ 	.short	0x0000
        /*0034*/ 	.byte	0x00, 0xf5, 0x21, 0x00


	//----- nvinfo : EIATTR_SPARSE_MMA_MASK
	.align		4
.L_14:
        /*0038*/ 	.byte	0x03, 0x50
        /*003a*/ 	.short	0x0000


	//----- nvinfo : EIATTR_MAXREG_COUNT
	.align		4
        /*003c*/ 	.byte	0x03, 0x1b
        /*003e*/ 	.short	0x00ff


	//----- nvinfo : EIATTR_EXTERNS
	.align		4
        /*0040*/ 	.byte	0x04, 0x0f
        /*0042*/ 	.short	(.L_16 - .L_15)


	//   ....[0]....
	.align		4
.L_15:
        /*0044*/ 	.word	index@(vprintf)


	//----- nvinfo : EIATTR_MERCURY_ISA_VERSION
	.align		4
.L_16:
        /*0048*/ 	.byte	0x03, 0x5f
        /*004a*/ 	.short	0x0101


	//----- nvinfo : EIATTR_VRC_CTA_INIT_COUNT
	.align		4
        /*004c*/ 	.byte	0x02, 0x4a
	.zero		1
	.zero		1


	//----- nvinfo : EIATTR_SYSCALL_OFFSETS
	.align		4
        /*0050*/ 	.byte	0x04, 0x46
        /*0052*/ 	.short	(.L_18 - .L_17)


	//   ....[0]....
.L_17:
        /*0054*/ 	.word	0x00000cc0


	//----- nvinfo : EIATTR_EXIT_INSTR_OFFSETS
	.align		4
.L_18:
        /*0058*/ 	.byte	0x04, 0x1c
        /*005a*/ 	.short	(.L_20 - .L_19)


	//   ....[0]....
.L_19:
        /*005c*/ 	.word	0x00000c40


	//   ....[1]....
        /*0060*/ 	.word	0x00000cd0


	//----- nvinfo : EIATTR_CRS_STACK_SIZE
	.align		4
.L_20:
        /*0064*/ 	.byte	0x04, 0x1e
        /*0066*/ 	.short	(.L_22 - .L_21)
.L_21:
        /*0068*/ 	.word	0x00000000


	//----- nvinfo : EIATTR_CBANK_PARAM_SIZE
	.align		4
.L_22:
        /*006c*/ 	.byte	0x03, 0x19
        /*006e*/ 	.short	0x0014


	//----- nvinfo : EIATTR_PARAM_CBANK
	.align		4
        /*0070*/ 	.byte	0x04, 0x0a
        /*0072*/ 	.short	(.L_24 - .L_23)
	.align		4
.L_23:
        /*0074*/ 	.word	index@(.nv.constant0._Z8dot_prodPdS_i)
        /*0078*/ 	.short	0x0380
        /*007a*/ 	.short	0x0014


	//----- nvinfo : EIATTR_SW_WAR
	.align		4
.L_24:
        /*007c*/ 	.byte	0x04, 0x36
        /*007e*/ 	.short	(.L_26 - .L_25)
.L_25:
        /*0080*/ 	.word	0x00000008
.L_26:


//--------------------- .nv.callgraph             --------------------------
	.section	.nv.callgraph,"",@"SHT_CUDA_CALLGRAPH"
	.align	4
	.sectionentsize	8
	.align		4
        /*0000*/ 	.word	0x00000000
	.align		4
        /*0004*/ 	.word	0xffffffff
	.align		4
        /*0008*/ 	.word	index@(_Z8dot_prodPdS_i)
	.align		4
        /*000c*/ 	.word	index@(vprintf)
	.align		4
        /*0010*/ 	.word	0x00000000
	.align		4
        /*0014*/ 	.word	0xfffffffe
	.align		4
        /*0018*/ 	.word	0x00000000
	.align		4
        /*001c*/ 	.word	0xfffffffd
	.align		4
        /*0020*/ 	.word	0x00000000
	.align		4
        /*0024*/ 	.word	0xfffffffc


//--------------------- .nv.constant4             --------------------------
	.section	.nv.constant4,"a",@progbits
	.align	8
	.align		8
.nv.constant4:
        /*0000*/ 	.dword	vprintf
	.align		8
        /*0008*/ 	.dword	$str


//--------------------- .text._Z8dot_prodPdS_i    --------------------------
	.section	.text._Z8dot_prodPdS_i,"ax",@progbits
	.align	128
        .global         _Z8dot_prodPdS_i
        .type           _Z8dot_prodPdS_i,@function
        .size           _Z8dot_prodPdS_i,(.L_x_8 - _Z8dot_prodPdS_i)
        .other          _Z8dot_prodPdS_i,@"STO_CUDA_ENTRY STV_DEFAULT"
_Z8dot_prodPdS_i:
.text._Z8dot_prodPdS_i:
[----:B------:R-:W0:Y:S01]  /*0000*/  LDC R1, c[0x0][0x37c] ;  /* 0x0000df00ff017b82 */ /* 0x000e220000000800 */
[----:B------:R-:W1:Y:S01]  /*0010*/  LDCU UR8, c[0x0][0x390] ;  /* 0x00007200ff0877ac */ /* 0x000e620008000800 */
[----:B0-----:R-:W-:Y:S01]  /*0020*/  VIADD R1, R1, 0xfffffff8 ;  /* 0xfffffff801017836 */ /* 0x001fe20000000000 */
[----:B------:R-:W0:Y:S01]  /*0030*/  LDCU UR4, c[0x0][0x2f8] ;  /* 0x00005f00ff0477ac */ /* 0x000e220008000800 */
[----:B------:R-:W2:Y:S01]  /*0040*/  LDCU UR5, c[0x0][0x2fc] ;  /* 0x00005f80ff0577ac */ /* 0x000ea20008000800 */
[----:B-1----:R-:W-:Y:S02]  /*0050*/  UISETP.GE.AND UP0, UPT, UR8, 0x1, UPT ;  /* 0x000000010800788c */ /* 0x002fe4000bf06270 */
[----:B0-----:R-:W-:-:S05]  /*0060*/  IADD3 R6, P0, PT, R1, UR4, RZ ;  /* 0x0000000401067c10 */ /* 0x001fca000ff1e0ff */
[----:B--2---:R-:W-:Y:S02]  /*0070*/  IMAD.X R7, RZ, RZ, UR5, P0 ;  /* 0x00000005ff077e24 */ /* 0x004fe400080e06ff */
[----:B------:R-:W-:Y:S06]  /*0080*/  BRA.U !UP0, `(.L_x_0) ;  /* 0x0000000908d47547 */ /* 0x000fec000b800000 */
[----:B------:R-:W-:Y:S01]  /*0090*/  UISETP.GE.U32.AND UP1, UPT, UR8, 0x10, UPT ;  /* 0x000000100800788c */ /* 0x000fe2000bf26070 */
[----:B------:R-:W-:Y:S01]  /*00a0*/  HFMA2 R0, -RZ, RZ, 0, 0 ;  /* 0x00000000ff007431 */ /* 0x000fe200000001ff */
[----:B------:R-:W-:Y:S01]  /*00b0*/  ULOP3.LUT UR9, UR8, 0xf, URZ, 0xc0, !UPT ;  /* 0x0000000f08097892 */ /* 0x000fe2000f8ec0ff */
[----:B------:R-:W0:Y:S03]  /*00c0*/  LDCU.64 UR16, c[0x0][0x358] ;  /* 0x00006b00ff1077ac */ /* 0x000e260008000a00 */
[----:B------:R-:W-:-:S03]  /*00d0*/  UISETP.NE.AND UP0, UPT, UR9, URZ, UPT ;  /* 0x000000ff0900728c */ /* 0x000fc6000bf05270 */
[----:B------:R-:W-:Y:S08]  /*00e0*/  BRA.U !UP1, `(.L_x_1) ;  /* 0x00000005094c7547 */ /* 0x000ff0000b800000 */
[----:B------:R-:W1:Y:S01]  /*00f0*/  LDCU.128 UR12, c[0x0][0x380] ;  /* 0x00007000ff0c77ac */ /* 0x000e620008000c00 */
[----:B------:R-:W-:-:S04]  /*0100*/  ULOP3.LUT UR10, UR8, 0x7ffffff0, URZ, 0xc0, !UPT ;  /* 0x7ffffff0080a7892 */ /* 0x000fc8000f8ec0ff */
[----:B------:R-:W-:Y:S02]  /*0110*/  UIADD3 UR11, UPT, UPT, -UR10, URZ, URZ ;  /* 0x000000ff0a0b7290 */ /* 0x000fe4000fffe1ff */
[----:B------:R-:W-:Y:S01]  /*0120*/  IMAD.U32 R0, RZ, RZ, UR10 ;  /* 0x0000000aff007e24 */ /* 0x000fe2000f8e00ff */
[----:B-1----:R-:W-:Y:S02]  /*0130*/  UIADD3 UR6, UP1, UPT, UR12, 0x40, URZ ;  /* 0x000000400c067890 */ /* 0x002fe4000ff3e0ff */
[----:B------:R-:W-:Y:S02]  /*0140*/  UIADD3 UR4, UP2, UPT, UR14, 0x40, URZ ;  /* 0x000000400e047890 */ /* 0x000fe4000ff5e0ff */
[----:B------:R-:W-:Y:S02]  /*0150*/  UIADD3.X UR7, UPT, UPT, URZ, UR13, URZ, UP1, !UPT ;  /* 0x0000000dff077290 */ /* 0x000fe40008ffe4ff */
[----:B------:R-:W-:Y:S01]  /*0160*/  UIADD3.X UR5, UPT, UPT, URZ, UR15, URZ, UP2, !UPT ;  /* 0x0000000fff057290 */ /* 0x000fe200097fe4ff */
[----:B------:R-:W-:Y:S01]  /*0170*/  MOV R4, UR6 ;  /* 0x0000000600047c02 */ /* 0x000fe20008000f00 */
[----:B------:R-:W-:-:S02]  /*0180*/  IMAD.U32 R8, RZ, RZ, UR4 ;  /* 0x00000004ff087e24 */ /* 0x000fc4000f8e00ff */
[----:B------:R-:W-:Y:S02]  /*0190*/  MOV R5, UR7 ;  /* 0x0000000700057c02 */ /* 0x000fe40008000f00 */
[----:B------:R-:W-:-:S07]  /*01a0*/  IMAD.U32 R9, RZ, RZ, UR5 ;  /* 0x00000005ff097e24 */ /* 0x000fce000f8e00ff */
.L_x_2:
[----:B0-----:R-:W2:Y:S04]  /*01b0*/  LDG.E.64 R22, desc[UR16][R4.64+-0x40] ;  /* 0xffffc01004167981 */ /* 0x001ea8000c1e1b00 */
[----:B------:R-:W2:Y:S04]  /*01c0*/  LDG.E.64 R24, desc[UR16][R8.64+-0x40] ;  /* 0xffffc01008187981 */ /* 0x000ea8000c1e1b00 */
[----:B------:R-:W3:Y:S04]  /*01d0*/  LDG.E.64 R10, desc[UR16][R4.64+-0x38] ;  /* 0xffffc810040a7981 */ /* 0x000ee8000c1e1b00 */
[----:B------:R-:W3:Y:S04]  /*01e0*/  LDG.E.64 R20, desc[UR16][R8.64+-0x38] ;  /* 0xffffc81008147981 */ /* 0x000ee8000c1e1b00 */
[----:B------:R-:W4:Y:S04]  /*01f0*/  LDG.E.64 R18, desc[UR16][R4.64+-0x30] ;  /* 0xffffd01004127981 */ /* 0x000f28000c1e1b00 */
[----:B------:R-:W4:Y:S04]  /*0200*/  LDG.E.64 R16, desc[UR16][R8.64+-0x30] ;  /* 0xffffd01008107981 */ /* 0x000f28000c1e1b00 */
[----:B------:R-:W5:Y:S04]  /*0210*/  LDG.E.64 R12, desc[UR16][R4.64+-0x28] ;  /* 0xffffd810040c7981 */ /* 0x000f68000c1e1b00 */
[----:B------:R-:W5:Y:S01]  /*0220*/  LDG.E.64 R14, desc[UR16][R8.64+-0x28] ;  /* 0xffffd810080e7981 */ /* 0x000f62000c1e1b00 */
[----:B--2---:R-:W-:-:S08]  /*0230*/  DMUL R22, R22, R24 ;  /* 0x0000001816167228 */ /* 0x004fd00000000000 */
[----:B------:R-:W-:Y:S02]  /*0240*/  DFMA R22, R22, -INF , R2 ;  /* 0xfff000001616782b */ /* 0x000fe40000000002 */
[----:B---3--:R-:W-:Y:S01]  /*0250*/  DMUL R20, R10, R20 ;  /* 0x000000140a147228 */ /* 0x008fe20000000000 */
[----:B------:R-:W2:Y:S04]  /*0260*/  LDG.E.64 R2, desc[UR16][R4.64+-0x20] ;  /* 0xffffe01004027981 */ /* 0x000ea8000c1e1b00 */
[----:B------:R-:W2:Y:S01]  /*0270*/  LDG.E.64 R10, desc[UR16][R8.64+-0x20] ;  /* 0xffffe010080a7981 */ /* 0x000ea2000c1e1b00 */
[----:B----4-:R-:W-:Y:S02]  /*0280*/  DMUL R16, R18, R16 ;  /* 0x0000001012107228 */ /* 0x010fe40000000000 */
[----:B------:R-:W-:Y:S01]  /*0290*/  DFMA R24, R20, -INF , R22 ;  /* 0xfff000001418782b */ /* 0x000fe20000000016 */
[----:B------:R-:W3:Y:S04]  /*02a0*/  LDG.E.64 R18, desc[UR16][R8.64+-0x8] ;  /* 0xfffff81008127981 */ /* 0x000ee8000c1e1b00 */
[----:B------:R-:W4:Y:S04]  /*02b0*/  LDG.E.64 R20, desc[UR16][R4.64+-0x18] ;  /* 0xffffe81004147981 */ /* 0x000f28000c1e1b00 */
[----:B------:R-:W4:Y:S01]  /*02c0*/  LDG.E.64 R22, desc[UR16][R8.64+-0x18] ;  /* 0xffffe81008167981 */ /* 0x000f22000c1e1b00 */
[----:B------:R-:W-:-:S02]  /*02d0*/  DFMA R24, R16, -INF , R24 ;  /* 0xfff000001018782b */ /* 0x000fc40000000018 */
[----:B-----5:R-:W-:Y:S01]  /*02e0*/  DMUL R16, R12, R14 ;  /* 0x0000000e0c107228 */ /* 0x020fe20000000000 */
[----:B------:R-:W5:Y:S04]  /*02f0*/  LDG.E.64 R12, desc[UR16][R4.64+-0x10] ;  /* 0xfffff010040c7981 */ /* 0x000f68000c1e1b00 */
[----:B------:R-:W5:Y:S03]  /*0300*/  LDG.E.64 R14, desc[UR16][R8.64+-0x10] ;  /* 0xfffff010080e7981 */ /* 0x000f66000c1e1b00 */
[----:B------:R-:W-:Y:S02]  /*0310*/  DFMA R24, R16, -INF , R24 ;  /* 0xfff000001018782b */ /* 0x000fe40000000018 */
[----:B------:R-:W3:Y:S01]  /*0320*/  LDG.E.64 R16, desc[UR16][R4.64+-0x8] ;  /* 0xfffff81004107981 */ /* 0x000ee2000c1e1b00 */
[----:B--2---:R-:W-:-:S03]  /*0330*/  DMUL R2, R2, R10 ;  /* 0x0000000a02027228 */ /* 0x004fc60000000000 */
[----:B------:R-:W2:Y:S05]  /*0340*/  LDG.E.64 R10, desc[UR16][R4.64] ;  /* 0x00000010040a7981 */ /* 0x000eaa000c1e1b00 */
[----:B------:R-:W-:Y:S02]  /*0350*/  DFMA R24, R2, -INF , R24 ;  /* 0xfff000000218782b */ /* 0x000fe40000000018 */
[----:B------:R-:W2:Y:S01]  /*0360*/  LDG.E.64 R2, desc[UR16][R8.64] ;  /* 0x0000001008027981 */ /* 0x000ea2000c1e1b00 */
[----:B----4-:R-:W-:-:S03]  /*0370*/  DMUL R20, R20, R22 ;  /* 0x0000001614147228 */ /* 0x010fc60000000000 */
[----:B------:R-:W4:Y:S05]  /*0380*/  LDG.E.64 R22, desc[UR16][R4.64+0x10] ;  /* 0x0000101004167981 */ /* 0x000f2a000c1e1b00 */
[----:B------:R-:W-:Y:S02]  /*0390*/  DFMA R24, R20, -INF , R24 ;  /* 0xfff000001418782b */ /* 0x000fe40000000018 */
[----:B-----5:R-:W-:Y:S01]  /*03a0*/  DMUL R20, R12, R14 ;  /* 0x0000000e0c147228 */ /* 0x020fe20000000000 */
[----:B------:R-:W5:Y:S04]  /*03b0*/  LDG.E.64 R14, desc[UR16][R4.64+0x8] ;  /* 0x00000810040e7981 */ /* 0x000f68000c1e1b00 */
[----:B------:R-:W5:Y:S01]  /*03c0*/  LDG.E.64 R12, desc[UR16][R8.64+0x8] ;  /* 0x00000810080c7981 */ /* 0x000f62000c1e1b00 */
[----:B---3--:R-:W-:-:S02]  /*03d0*/  DMUL R16, R16, R18 ;  /* 0x0000001210107228 */ /* 0x008fc40000000000 */
[----:B------:R-:W-:Y:S01]  /*03e0*/  DFMA R24, R20, -INF , R24 ;  /* 0xfff000001418782b */ /* 0x000fe20000000018 */
[----:B------:R-:W3:Y:S04]  /*03f0*/  LDG.E.64 R18, desc[UR16][R4.64+0x18] ;  /* 0x0000181004127981 */ /* 0x000ee8000c1e1b00 */
[----:B------:R-:W4:Y:S03]  /*0400*/  LDG.E.64 R20, desc[UR16][R8.64+0x10] ;  /* 0x0000101008147981 */ /* 0x000f26000c1e1b00 */
[----:B------:R-:W-:Y:S01]  /*0410*/  DFMA R24, R16, -INF , R24 ;  /* 0xfff000001018782b */ /* 0x000fe20000000018 */
[----:B------:R-:W3:Y:S01]  /*0420*/  LDG.E.64 R16, desc[UR16][R8.64+0x18] ;  /* 0x0000181008107981 */ /* 0x000ee2000c1e1b00 */
[----:B--2---:R-:W-:-:S03]  /*0430*/  DMUL R2, R10, R2 ;  /* 0x000000020a027228 */ /* 0x004fc60000000000 */
[----:B------:R-:W2:Y:S05]  /*0440*/  LDG.E.64 R10, desc[UR16][R4.64+0x20] ;  /* 0x00002010040a7981 */ /* 0x000eaa000c1e1b00 */
[----:B------:R-:W-:Y:S02]  /*0450*/  DFMA R24, R2, -INF , R24 ;  /* 0xfff000000218782b */ /* 0x000fe40000000018 */
[----:B------:R-:W2:Y:S01]  /*0460*/  LDG.E.64 R2, desc[UR16][R8.64+0x20] ;  /* 0x0000201008027981 */ /* 0x000ea2000c1e1b00 */
[----:B-----5:R-:W-:-:S03]  /*0470*/  DMUL R12, R14, R12 ;  /* 0x0000000c0e0c7228 */ /* 0x020fc60000000000 */
[----:B------:R-:W5:Y:S05]  /*0480*/  LDG.E.64 R14, desc[UR16][R8.64+0x28] ;  /* 0x00002810080e7981 */ /* 0x000f6a000c1e1b00 */
[----:B------:R-:W-:Y:S02]  /*0490*/  DFMA R24, R12, -INF , R24 ;  /* 0xfff000000c18782b */ /* 0x000fe40000000018 */
[----:B----4-:R-:W-:Y:S01]  /*04a0*/  DMUL R20, R22, R20 ;  /* 0x0000001416147228 */ /* 0x010fe20000000000 */
[----:B------:R-:W5:Y:S04]  /*04b0*/  LDG.E.64 R12, desc[UR16][R4.64+0x28] ;  /* 0x00002810040c7981 */ /* 0x000f68000c1e1b00 */
[----:B------:R-:W4:Y:S03]  /*04c0*/  LDG.E.64 R22, desc[UR16][R4.64+0x38] ;  /* 0x0000381004167981 */ /* 0x000f26000c1e1b00 */
[----:B------:R-:W-:-:S02]  /*04d0*/  DFMA R24, R20, -INF , R24 ;  /* 0xfff000001418782b */ /* 0x000fc40000000018 */
[----:B---3--:R-:W-:Y:S01]  /*04e0*/  DMUL R20, R18, R16 ;  /* 0x0000001012147228 */ /* 0x008fe20000000000 */
[----:B------:R0:W3:Y:S04]  /*04f0*/  LDG.E.64 R18, desc[UR16][R4.64+0x30] ;  /* 0x0000301004127981 */ /* 0x0000e8000c1e1b00 */
[----:B------:R-:W3:Y:S03]  /*0500*/  LDG.E.64 R16, desc[UR16][R8.64+0x30] ;  /* 0x0000301008107981 */ /* 0x000ee6000c1e1b00 */
[----:B------:R-:W-:Y:S02]  /*0510*/  DFMA R24, R20, -INF , R24 ;  /* 0xfff000001418782b */ /* 0x000fe40000000018 */
[----:B------:R1:W4:Y:S01]  /*0520*/  LDG.E.64 R20, desc[UR16][R8.64+0x38] ;  /* 0x0000381008147981 */ /* 0x000322000c1e1b00 */
[----:B------:R-:W-:-:S04]  /*0530*/  UIADD3 UR11, UPT, UPT, UR11, 0x10, URZ ;  /* 0x000000100b0b7890 */ /* 0x000fc8000fffe0ff */
[----:B------:R-:W-:Y:S01]  /*0540*/  UISETP.NE.AND UP1, UPT, UR11, URZ, UPT ;  /* 0x000000ff0b00728c */ /* 0x000fe2000bf25270 */
[----:B0-----:R-:W-:Y:S02]  /*0550*/  IADD3 R4, P0, PT, R4, 0x80, RZ ;  /* 0x0000008004047810 */ /* 0x001fe40007f1e0ff */
[----:B-1----:R-:W-:Y:S02]  /*0560*/  IADD3 R8, P1, PT, R8, 0x80, RZ ;  /* 0x0000008008087810 */ /* 0x002fe40007f3e0ff */
[----:B------:R-:W-:-:S03]  /*0570*/  IADD3.X R5, PT, PT, RZ, R5, RZ, P0, !PT ;  /* 0x00000005ff057210 */ /* 0x000fc600007fe4ff */
[----:B------:R-:W-:Y:S01]  /*0580*/  IMAD.X R9, RZ, RZ, R9, P1 ;  /* 0x000000ffff097224 */ /* 0x000fe200008e0609 */
[----:B--2---:R-:W-:-:S08]  /*0590*/  DMUL R2, R10, R2 ;  /* 0x000000020a027228 */ /* 0x004fd00000000000 */
[----:B------:R-:W-:Y:S02]  /*05a0*/  DFMA R2, R2, -INF , R24 ;  /* 0xfff000000202782b */ /* 0x000fe40000000018 */
[----:B-----5:R-:W-:-:S08]  /*05b0*/  DMUL R12, R12, R14 ;  /* 0x0000000e0c0c7228 */ /* 0x020fd00000000000 */
[----:B------:R-:W-:Y:S02]  /*05c0*/  DFMA R2, R12, -INF , R2 ;  /* 0xfff000000c02782b */ /* 0x000fe40000000002 */
[----:B---3--:R-:W-:Y:S02]  /*05d0*/  DMUL R16, R18, R16 ;  /* 0x0000001012107228 */ /* 0x008fe40000000000 */
[----:B----4-:R-:W-:-:S06]  /*05e0*/  DMUL R20, R22, R20 ;  /* 0x0000001416147228 */ /* 0x010fcc0000000000 */
[----:B------:R-:W-:-:S08]  /*05f0*/  DFMA R2, R16, -INF , R2 ;  /* 0xfff000001002782b */ /* 0x000fd00000000002 */
[----:B------:R-:W-:Y:S01]  /*0600*/  DFMA R2, R20, -INF , R2 ;  /* 0xfff000001402782b */ /* 0x000fe20000000002 */
[----:B------:R-:W-:Y:S10]  /*0610*/  BRA.U UP1, `(.L_x_2) ;  /* 0xfffffff901e47547 */ /* 0x000ff4000b83ffff */
.L_x_1:
[----:B------:R-:W-:Y:S05]  /*0620*/  BRA.U !UP0, `(.L_x_0) ;  /* 0x00000005086c7547 */ /* 0x000fea000b800000 */
[----:B------:R-:W-:Y:S02]  /*0630*/  UISETP.GE.U32.AND UP0, UPT, UR9, 0x8, UPT ;  /* 0x000000080900788c */ /* 0x000fe4000bf06070 */
[----:B------:R-:W-:-:S04]  /*0640*/  ULOP3.LUT UR5, UR8, 0x7, URZ, 0xc0, !UPT ;  /* 0x0000000708057892 */ /* 0x000fc8000f8ec0ff */
[----:B------:R-:W-:-:S03]  /*0650*/  UISETP.NE.AND UP1, UPT, UR5, URZ, UPT ;  /* 0x000000ff0500728c */ /* 0x000fc6000bf25270 */
[----:B------:R-:W-:Y:S08]  /*0660*/  BRA.U !UP0, `(.L_x_3) ;  /* 0x0000000108947547 */ /* 0x000ff0000b800000 */
[----:B------:R-:W1:Y:S08]  /*0670*/  LDC.64 R4, c[0x0][0x380] ;  /* 0x0000e000ff047b82 */ /* 0x000e700000000a00 */
[----:B------:R-:W2:Y:S01]  /*0680*/  LDC.64 R10, c[0x0][0x388] ;  /* 0x0000e200ff0a7b82 */ /* 0x000ea20000000a00 */
[----:B-1----:R-:W-:-:S05]  /*0690*/  IMAD.WIDE.U32 R4, R0, 0x8, R4 ;  /* 0x0000000800047825 */ /* 0x002fca00078e0004 */
[----:B0-----:R-:W3:Y:S01]  /*06a0*/  LDG.E.64 R8, desc[UR16][R4.64] ;  /* 0x0000001004087981 */ /* 0x001ee2000c1e1b00 */
[----:B--2---:R-:W-:-:S03]  /*06b0*/  IMAD.WIDE.U32 R10, R0, 0x8, R10 ;  /* 0x00000008000a7825 */ /* 0x004fc600078e000a */
[----:B------:R-:W2:Y:S04]  /*06c0*/  LDG.E.64 R14, desc[UR16][R4.64+0x8] ;  /* 0x00000810040e7981 */ /* 0x000ea8000c1e1b00 */
[----:B------:R-:W3:Y:S04]  /*06d0*/  LDG.E.64 R12, desc[UR16][R10.64] ;  /* 0x000000100a0c7981 */ /* 0x000ee8000c1e1b00 */
[----:B------:R-:W2:Y:S04]  /*06e0*/  LDG.E.64 R20, desc[UR16][R10.64+0x8] ;  /* 0x000008100a147981 */ /* 0x000ea8000c1e1b00 */
[----:B------:R-:W4:Y:S04]  /*06f0*/  LDG.E.64 R18, desc[UR16][R4.64+0x10] ;  /* 0x0000101004127981 */ /* 0x000f28000c1e1b00 */
[----:B------:R-:W4:Y:S04]  /*0700*/  LDG.E.64 R16, desc[UR16][R10.64+0x10] ;  /* 0x000010100a107981 */ /* 0x000f28000c1e1b00 */
[----:B------:R-:W5:Y:S04]  /*0710*/  LDG.E.64 R26, desc[UR16][R4.64+0x38] ;  /* 0x00003810041a7981 */ /* 0x000f68000c1e1b00 */
[----:B------:R-:W5:Y:S01]  /*0720*/  LDG.E.64 R28, desc[UR16][R10.64+0x38] ;  /* 0x000038100a1c7981 */ /* 0x000f62000c1e1b00 */
[----:B---3--:R-:W-:-:S03]  /*0730*/  DMUL R22, R8, R12 ;  /* 0x0000000c08167228 */ /* 0x008fc60000000000 */
[----:B------:R-:W3:Y:S04]  /*0740*/  LDG.E.64 R12, desc[UR16][R4.64+0x18] ;  /* 0x00001810040c7981 */ /* 0x000ee8000c1e1b00 */
[----:B------:R-:W3:Y:S01]  /*0750*/  LDG.E.64 R8, desc[UR16][R10.64+0x18] ;  /* 0x000018100a087981 */ /* 0x000ee2000c1e1b00 */
[----:B--2---:R-:W-:Y:S02]  /*0760*/  DMUL R20, R14, R20 ;  /* 0x000000140e147228 */ /* 0x004fe40000000000 */
[----:B------:R-:W-:Y:S01]  /*0770*/  DFMA R22, R22, -INF , R2 ;  /* 0xfff000001616782b */ /* 0x000fe20000000002 */
[----:B------:R-:W2:Y:S04]  /*0780*/  LDG.E.64 R14, desc[UR16][R10.64+0x20] ;  /* 0x000020100a0e7981 */ /* 0x000ea8000c1e1b00 */
[----:B------:R-:W2:Y:S01]  /*0790*/  LDG.E.64 R2, desc[UR16][R4.64+0x20] ;  /* 0x0000201004027981 */ /* 0x000ea2000c1e1b00 */
[----:B----4-:R-:W-:-:S02]  /*07a0*/  DMUL R16, R18, R16 ;  /* 0x0000001012107228 */ /* 0x010fc40000000000 */
[----:B------:R-:W-:Y:S01]  /*07b0*/  DFMA R24, R20, -INF , R22 ;  /* 0xfff000001418782b */ /* 0x000fe20000000016 */
[----:B------:R-:W4:Y:S04]  /*07c0*/  LDG.E.64 R18, desc[UR16][R4.64+0x30] ;  /* 0x0000301004127981 */ /* 0x000f28000c1e1b00 */
[----:B------:R-:W4:Y:S04]  /*07d0*/  LDG.E.64 R22, desc[UR16][R4.64+0x28] ;  /* 0x0000281004167981 */ /* 0x000f28000c1e1b00 */
[----:B------:R-:W4:Y:S01]  /*07e0*/  LDG.E.64 R20, desc[UR16][R10.64+0x28] ;  /* 0x000028100a147981 */ /* 0x000f22000c1e1b00 */
[----:B------:R-:W-:-:S03]  /*07f0*/  DFMA R24, R16, -INF , R24 ;  /* 0xfff000001018782b */ /* 0x000fc60000000018 */
[----:B------:R-:W4:Y:S01]  /*0800*/  LDG.E.64 R16, desc[UR16][R10.64+0x30] ;  /* 0x000030100a107981 */ /* 0x000f22000c1e1b00 */
[----:B-----5:R-:W-:Y:S01]  /*0810*/  DMUL R26, R26, R28 ;  /* 0x0000001c1a1a7228 */ /* 0x020fe20000000000 */
[----:B------:R-:W-:Y:S01]  /*0820*/  IADD3 R0, PT, PT, R0, 0x8, RZ ;  /* 0x0000000800007810 */ /* 0x000fe20007ffe0ff */
[----:B---3--:R-:W-:-:S08]  /*0830*/  DMUL R8, R12, R8 ;  /* 0x000000080c087228 */ /* 0x008fd00000000000 */
[----:B------:R-:W-:Y:S02]  /*0840*/  DFMA R8, R8, -INF , R24 ;  /* 0xfff000000808782b */ /* 0x000fe40000000018 */
[----:B--2---:R-:W-:-:S08]  /*0850*/  DMUL R2, R2, R14 ;  /* 0x0000000e02027228 */ /* 0x004fd00000000000 */
[----:B------:R-:W-:Y:S02]  /*0860*/  DFMA R2, R2, -INF , R8 ;  /* 0xfff000000202782b */ /* 0x000fe40000000008 */
[----:B----4-:R-:W-:Y:S02]  /*0870*/  DMUL R20, R22, R20 ;  /* 0x0000001416147228 */ /* 0x010fe40000000000 */
[----:B------:R-:W-:-:S06]  /*0880*/  DMUL R16, R18, R16 ;  /* 0x0000001012107228 */ /* 0x000fcc0000000000 */
[----:B------:R-:W-:-:S08]  /*0890*/  DFMA R2, R20, -INF , R2 ;  /* 0xfff000001402782b */ /* 0x000fd00000000002 */
[----:B------:R-:W-:-:S08]  /*08a0*/  DFMA R2, R16, -INF , R2 ;  /* 0xfff000001002782b */ /* 0x000fd00000000002 */
[----:B------:R-:W-:-:S11]  /*08b0*/  DFMA R2, R26, -INF , R2 ;  /* 0xfff000001a02782b */ /* 0x000fd60000000002 */
.L_x_3:
        /* <DEDUP_REMOVED lines=17> */
[----:B------:R-:W-:Y:S01]  /*09d0*/  VIADD R0, R0, 0x4 ;  /* 0x0000000400007836 */ /* 0x000fe20000000000 */
[----:B---3--:R-:W-:-:S02]  /*09e0*/  DMUL R20, R20, R24 ;  /* 0x0000001814147228 */ /* 0x008fc40000000000 */
[----:B--2---:R-:W-:-:S06]  /*09f0*/  DMUL R10, R12, R10 ;  /* 0x0000000a0c0a7228 */ /* 0x004fcc0000000000 */
[----:B------:R-:W-:Y:S02]  /*0a00*/  DFMA R20, R20, -INF , R2 ;  /* 0xfff000001414782b */ /* 0x000fe40000000002 */
[----:B----4-:R-:W-:-:S06]  /*0a10*/  DMUL R4, R8, R4 ;  /* 0x0000000408047228 */ /* 0x010fcc0000000000 */
[----:B------:R-:W-:Y:S02]  /*0a20*/  DFMA R10, R10, -INF , R20 ;  /* 0xfff000000a0a782b */ /* 0x000fe40000000014 */
[----:B-----5:R-:W-:-:S06]  /*0a30*/  DMUL R14, R14, R16 ;  /* 0x000000100e0e7228 */ /* 0x020fcc0000000000 */
[----:B------:R-:W-:-:S08]  /*0a40*/  DFMA R4, R4, -INF , R10 ;  /* 0xfff000000404782b */ /* 0x000fd0000000000a */
[----:B------:R-:W-:-:S11]  /*0a50*/  DFMA R2, R14, -INF , R4 ;  /* 0xfff000000e02782b */ /* 0x000fd60000000004 */
.L_x_4:
[----:B------:R-:W-:Y:S05]  /*0a60*/  BRA.U !UP1, `(.L_x_0) ;  /* 0x00000001095c7547 */ /* 0x000fea000b800000 */
[----:B------:R-:W1:Y:S01]  /*0a70*/  LDC.64 R4, c[0x0][0x388] ;  /* 0x0000e200ff047b82 */ /* 0x000e620000000a00 */
[----:B------:R-:W-:-:S07]  /*0a80*/  UIADD3 UR4, UPT, UPT, -UR4, URZ, URZ ;  /* 0x000000ff04047290 */ /* 0x000fce000fffe1ff */
[----:B------:R-:W2:Y:S01]  /*0a90*/  LDC.64 R8, c[0x0][0x380] ;  /* 0x0000e000ff087b82 */ /* 0x000ea20000000a00 */
[----:B-1----:R-:W-:-:S04]  /*0aa0*/  IMAD.WIDE.U32 R4, R0, 0x8, R4 ;  /* 0x0000000800047825 */ /* 0x002fc800078e0004 */
[----:B------:R-:W-:Y:S01]  /*0ab0*/  IMAD.MOV.U32 R13, RZ, RZ, R5 ;  /* 0x000000ffff0d7224 */ /* 0x000fe200078e0005 */
[----:B------:R-:W-:Y:S01]  /*0ac0*/  MOV R12, R4 ;  /* 0x00000004000c7202 */ /* 0x000fe20000000f00 */
[----:B--2---:R-:W-:-:S04]  /*0ad0*/  IMAD.WIDE.U32 R8, R0, 0x8, R8 ;  /* 0x0000000800087825 */ /* 0x004fc800078e0008 */
[----:B------:R-:W-:Y:S01]  /*0ae0*/  IMAD.MOV.U32 R11, RZ, RZ, R9 ;  /* 0x000000ffff0b7224 */ /* 0x000fe200078e0009 */
[----:B------:R-:W-:-:S07]  /*0af0*/  MOV R0, R8 ;  /* 0x0000000800007202 */ /* 0x000fce0000000f00 */
.L_x_5:
[----:B------:R-:W-:Y:S01]  /*0b00*/  IMAD.MOV.U32 R8, RZ, RZ, R12 ;  /* 0x000000ffff087224 */ /* 0x000fe200078e000c */
[----:B------:R-:W-:Y:S02]  /*0b10*/  MOV R9, R13 ;  /* 0x0000000d00097202 */ /* 0x000fe40000000f00 */
[----:B------:R-:W-:-:S04]  /*0b20*/  MOV R10, R0 ;  /* 0x00000000000a7202 */ /* 0x000fc80000000f00 */
[----:B0-----:R-:W2:Y:S04]  /*0b30*/  LDG.E.64 R8, desc[UR16][R8.64] ;  /* 0x0000001008087981 */ /* 0x001ea8000c1e1b00 */
[----:B------:R0:W2:Y:S01]  /*0b40*/  LDG.E.64 R4, desc[UR16][R10.64] ;  /* 0x000000100a047981 */ /* 0x0000a2000c1e1b00 */
[----:B------:R-:W-:-:S04]  /*0b50*/  UIADD3 UR4, UPT, UPT, UR4, 0x1, URZ ;  /* 0x0000000104047890 */ /* 0x000fc8000fffe0ff */
[----:B------:R-:W-:Y:S01]  /*0b60*/  UISETP.NE.AND UP0, UPT, UR4, URZ, UPT ;  /* 0x000000ff0400728c */ /* 0x000fe2000bf05270 */
[----:B------:R-:W-:Y:S02]  /*0b70*/  IADD3 R12, P0, PT, R12, 0x8, RZ ;  /* 0x000000080c0c7810 */ /* 0x000fe40007f1e0ff */
[----:B------:R-:W-:-:S03]  /*0b80*/  IADD3 R0, P1, PT, R0, 0x8, RZ ;  /* 0x0000000800007810 */ /* 0x000fc60007f3e0ff */
[----:B------:R-:W-:Y:S01]  /*0b90*/  IMAD.X R13, RZ, RZ, R13, P0 ;  /* 0x000000ffff0d7224 */ /* 0x000fe200000e060d */
[----:B0-----:R-:W-:Y:S01]  /*0ba0*/  IADD3.X R11, PT, PT, RZ, R11, RZ, P1, !PT ;  /* 0x0000000bff0b7210 */ /* 0x001fe20000ffe4ff */
[----:B--2---:R-:W-:-:S08]  /*0bb0*/  DMUL R4, R4, R8 ;  /* 0x0000000804047228 */ /* 0x004fd00000000000 */
[----:B------:R-:W-:Y:S01]  /*0bc0*/  DFMA R2, R4, -INF , R2 ;  /* 0xfff000000402782b */ /* 0x000fe20000000002 */
[----:B------:R-:W-:Y:S10]  /*0bd0*/  BRA.U UP0, `(.L_x_5) ;  /* 0xfffffffd00c87547 */ /* 0x000ff4000b83ffff */
.L_x_0:
[----:B------:R-:W1:Y:S01]  /*0be0*/  S2R R0, SR_TID.X ;  /* 0x0000000000007919 */ /* 0x000e620000002100 */
[----:B------:R-:W2:Y:S01]  /*0bf0*/  S2UR UR4, SR_CTAID.X ;  /* 0x00000000000479c3 */ /* 0x000ea20000002500 */
[----:B------:R-:W2:Y:S02]  /*0c00*/  LDCU UR5, c[0x0][0x360] ;  /* 0x00006c00ff0577ac */ /* 0x000ea40008000800 */
[----:B--2---:R-:W-:Y:S01]  /*0c10*/  UIMAD UR4, UR4, UR5, URZ ;  /* 0x00000005040472a4 */ /* 0x004fe2000f8e02ff */
[----:B-1----:R-:W-:-:S05]  /*0c20*/  IMAD.MOV R0, RZ, RZ, -R0 ;  /* 0x000000ffff007224 */ /* 0x002fca00078e0a00 */
[----:B------:R-:W-:-:S13]  /*0c30*/  ISETP.NE.AND P0, PT, R0, UR4, PT ;  /* 0x0000000400007c0c */ /* 0x000fda000bf05270 */
[----:B0-----:R-:W-:Y:S05]  /*0c40*/  @P0 EXIT ;  /* 0x000000000000094d */ /* 0x001fea0003800000 */
[----:B------:R-:W-:Y:S01]  /*0c50*/  MOV R0, 0x0 ;  /* 0x0000000000007802 */ /* 0x000fe20000000f00 */
[----:B------:R0:W-:Y:S01]  /*0c60*/  STL.64 [R1], R2 ;  /* 0x0000000201007387 */ /* 0x0001e20000100a00 */
[----:B------:R-:W1:Y:S02]  /*0c70*/  LDCU.64 UR4, c[0x4][0x8] ;  /* 0x01000100ff0477ac */ /* 0x000e640008000a00 */
[----:B------:R0:W2:Y:S01]  /*0c80*/  LDC.64 R8, c[0x4][R0] ;  /* 0x0100000000087b82 */ /* 0x0000a20000000a00 */
[----:B-1----:R-:W-:Y:S01]  /*0c90*/  MOV R4, UR4 ;  /* 0x0000000400047c02 */ /* 0x002fe20008000f00 */
[----:B0-----:R-:W-:-:S07]  /*0ca0*/  IMAD.U32 R5, RZ, RZ, UR5 ;  /* 0x00000005ff057e24 */ /* 0x001fce000f8e00ff */
[----:B------:R-:W-:-:S07]  /*0cb0*/  LEPC R20, `(.L_x_6) ;  /* 0x000000001014794e */ /* 0x000fce0000000000 */
[----:B--2---:R-:W-:Y:S05]  /*0cc0*/  CALL.ABS.NOINC R8 ;  /* 0x0000000008007343 */ /* 0x004fea0003c00000 */
.L_x_6:
[----:B------:R-:W-:Y:S05]  /*0cd0*/  EXIT ;  /* 0x000000000000794d */ /* 0x000fea0003800000 */
.L_x_7:
[----:B------:R-:W-:-:S00]  /*0ce0*/  BRA `(.L_x_7) ;  /* 0xfffffffc00fc7947 */ /* 0x000fc0000383ffff */
[----:B------:R-:W-:-:S00]  /*0cf0*/  NOP ;  /* 0x0000000000007918 */ /* 0x000fc00000000000 */
        /* <DEDUP_REMOVED lines=8> */
.L_x_8:


//--------------------- .nv.global.init           --------------------------
	.section	.nv.global.init,"aw",@progbits
.nv.global.init:
	.type		$str,@object
	.size		$str,(.L_0 - $str)
$str:
        /*0000*/ 	.byte	0x64, 0x6f, 0x74, 0x3a, 0x20, 0x25, 0x66, 0x0a, 0x00
.L_0:


//--------------------- .nv.shared.reserved.0     --------------------------
	.section	.nv.shared.reserved.0,"aw",@nobits
	.weak		__nv_reservedSMEM_offset_0_alias
	.size		__nv_reservedSMEM_offset_0_alias, 0, 64
	.other		__nv_reservedSMEM_offset_0_alias,@"STO_CUDA_RESERVED_SHARED STV_DEFAULT"
__nv_reservedSMEM_offset_0_alias:
	.zero		0
	.zero		64


//--------------------- .nv.constant0._Z8dot_prodPdS_i --------------------------
	.section	.nv.constant0._Z8dot_prodPdS_i,"a",@progbits
	.sectionflags	@""
	.align	4
.nv.constant0._Z8dot_prodPdS_i:
	.zero		916


//--------------------- SYMBOLS --------------------------

	.type		.nv.reservedSmem.offset0,@object
	.size		.nv.reservedSmem.offset0,0x4
	.type		vprintf,@function
